	.headerflags	@"EF_CUDA_TEXMODE_UNIFIED EF_CUDA_64BIT_ADDRESS EF_CUDA_ACCELERATORS EF_CUDA_SM90 EF_CUDA_VIRTUAL_SM(EF_CUDA_SM90)"
	.elftype	@"ET_EXEC"


//--------------------- .nv.info                  --------------------------
	.section	.nv.info,"",@"SHT_CUDA_INFO"
	.align	4


	//----- nvinfo : EIATTR_REGCOUNT
	.align		4
        /*0000*/ 	.byte	0x04, 0x2f
        /*0002*/ 	.short	(.L_3 - .L_2)
	.align		4
.L_2:
        /*0004*/ 	.word	index@(triton_poi_fused__native_batch_norm_legit_no_training_convolution_relu_8)
        /*0008*/ 	.word	0x00000016


	//----- nvinfo : EIATTR_MIN_STACK_SIZE
	.align		4
.L_3:
        /*000c*/ 	.byte	0x04, 0x12
        /*000e*/ 	.short	(.L_5 - .L_4)
	.align		4
.L_4:
        /*0010*/ 	.word	index@(triton_poi_fused__native_batch_norm_legit_no_training_convolution_relu_8)
        /*0014*/ 	.word	0x00000000


	//----- nvinfo : EIATTR_FRAME_SIZE
	.align		4
.L_5:
        /*0018*/ 	.byte	0x04, 0x11
        /*001a*/ 	.short	(.L_7 - .L_6)
	.align		4
.L_6:
        /*001c*/ 	.word	index@(triton_poi_fused__native_batch_norm_legit_no_training_convolution_relu_8)
        /*0020*/ 	.word	0x00000000


	//----- nvinfo : EIATTR_MIN_STACK_SIZE
	.align		4
.L_7:
        /*0024*/ 	.byte	0x04, 0x12
        /*0026*/ 	.short	(.L_9 - .L_8)
	.align		4
.L_8:
        /*0028*/ 	.word	index@(triton_poi_fused__native_batch_norm_legit_no_training_convolution_relu_8)
        /*002c*/ 	.word	0x00000000
.L_9:


//--------------------- .nv.info.triton_poi_fused__native_batch_norm_legit_no_training_convolution_relu_8 --------------------------
	.section	.nv.info.triton_poi_fused__native_batch_norm_legit_no_training_convolution_relu_8,"",@"SHT_CUDA_INFO"
	.sectionflags	@""
	.align	4


	//----- nvinfo : EIATTR_CUDA_API_VERSION
	.align		4
        /*0000*/ 	.byte	0x04, 0x37
        /*0002*/ 	.short	(.L_11 - .L_10)
.L_10:
        /*0004*/ 	.word	0x0000007c


	//----- nvinfo : EIATTR_KPARAM_INFO
	.align		4
.L_11:
        /*0008*/ 	.byte	0x04, 0x17
        /*000a*/ 	.short	(.L_13 - .L_12)
.L_12:
        /*000c*/ 	.word	0x00000000
        /*0010*/ 	.short	0x0007
        /*0012*/ 	.short	0x0038
        /*0014*/ 	.byte	0x00, 0xf0, 0x11, 0x00


	//----- nvinfo : EIATTR_KPARAM_INFO
	.align		4
.L_13:
        /*0018*/ 	.byte	0x04, 0x17
        /*001a*/ 	.short	(.L_15 - .L_14)
.L_14:
        /*001c*/ 	.word	0x00000000
        /*0020*/ 	.short	0x0006
        /*0022*/ 	.short	0x0030
        /*0024*/ 	.byte	0x00, 0xf4, 0x21, 0x00


	//----- nvinfo : EIATTR_KPARAM_INFO
	.align		4
.L_15:
        /*0028*/ 	.byte	0x04, 0x17
        /*002a*/ 	.short	(.L_17 - .L_16)
.L_16:
        /*002c*/ 	.word	0x00000000
        /*0030*/ 	.short	0x0005
        /*0032*/ 	.short	0x0028
        /*0034*/ 	.byte	0x00, 0xf4, 0x21, 0x00


	//----- nvinfo : EIATTR_KPARAM_INFO
	.align		4
.L_17:
        /*0038*/ 	.byte	0x04, 0x17
        /*003a*/ 	.short	(.L_19 - .L_18)
.L_18:
        /*003c*/ 	.word	0x00000000
        /*0040*/ 	.short	0x0004
        /*0042*/ 	.short	0x0020
        /*0044*/ 	.byte	0x00, 0xf4, 0x21, 0x00


	//----- nvinfo : EIATTR_KPARAM_INFO
	.align		4
.L_19:
        /*0048*/ 	.byte	0x04, 0x17
        /*004a*/ 	.short	(.L_21 - .L_20)
.L_20:
        /*004c*/ 	.word	0x00000000
        /*0050*/ 	.short	0x0003
        /*0052*/ 	.short	0x0018
        /*0054*/ 	.byte	0x00, 0xf4, 0x21, 0x00


	//----- nvinfo : EIATTR_KPARAM_INFO
	.align		4
.L_21:
        /*0058*/ 	.byte	0x04, 0x17
        /*005a*/ 	.short	(.L_23 - .L_22)
.L_22:
        /*005c*/ 	.word	0x00000000
        /*0060*/ 	.short	0x0002
        /*0062*/ 	.short	0x0010
        /*0064*/ 	.byte	0x00, 0xf4, 0x21, 0x00


	//----- nvinfo : EIATTR_KPARAM_INFO
	.align		4
.L_23:
        /*0068*/ 	.byte	0x04, 0x17
        /*006a*/ 	.short	(.L_25 - .L_24)
.L_24:
        /*006c*/ 	.word	0x00000000
        /*0070*/ 	.short	0x0001
        /*0072*/ 	.short	0x0008
        /*0074*/ 	.byte	0x00, 0xf4, 0x21, 0x00


	//----- nvinfo : EIATTR_KPARAM_INFO
	.align		4
.L_25:
        /*0078*/ 	.byte	0x04, 0x17
        /*007a*/ 	.short	(.L_27 - .L_26)
.L_26:
        /*007c*/ 	.word	0x00000000
        /*0080*/ 	.short	0x0000
        /*0082*/ 	.short	0x0000
        /*0084*/ 	.byte	0x00, 0xf4, 0x21, 0x00


	//----- nvinfo : EIATTR_SPARSE_MMA_MASK
	.align		4
.L_27:
        /*0088*/ 	.byte	0x03, 0x50
        /*008a*/ 	.short	0x0000


	//----- nvinfo : EIATTR_MAXREG_COUNT
	.align		4
        /*008c*/ 	.byte	0x03, 0x1b
        /*008e*/ 	.short	0x00ff


	//----- nvinfo : EIATTR_EXIT_INSTR_OFFSETS
	.align		4
        /*0090*/ 	.byte	0x04, 0x1c
        /*0092*/ 	.short	(.L_29 - .L_28)


	//   ....[0]....
.L_28:
        /*0094*/ 	.word	0x00000430


	//----- nvinfo : EIATTR_REQNTID
	.align		4
.L_29:
        /*0098*/ 	.byte	0x04, 0x10
        /*009a*/ 	.short	(.L_31 - .L_30)
.L_30:
        /*009c*/ 	.word	0x00000100
        /*00a0*/ 	.word	0x00000001
        /*00a4*/ 	.word	0x00000001


	//----- nvinfo : EIATTR_CBANK_PARAM_SIZE
	.align		4
.L_31:
        /*00a8*/ 	.byte	0x03, 0x19
        /*00aa*/ 	.short	0x003c


	//----- nvinfo : EIATTR_PARAM_CBANK
	.align		4
        /*00ac*/ 	.byte	0x04, 0x0a
        /*00ae*/ 	.short	(.L_33 - .L_32)
	.align		4
.L_32:
        /*00b0*/ 	.word	index@(.nv.constant0.triton_poi_fused__native_batch_norm_legit_no_training_convolution_relu_8)
        /*00b4*/ 	.short	0x0210
        /*00b6*/ 	.short	0x003c


	//----- nvinfo : EIATTR_SW_WAR
	.align		4
.L_33:
        /*00b8*/ 	.byte	0x04, 0x36
        /*00ba*/ 	.short	(.L_35 - .L_34)
.L_34:
        /*00bc*/ 	.word	0x00000008
.L_35:


//--------------------- .nv.callgraph             --------------------------
	.section	.nv.callgraph,"",@"SHT_CUDA_CALLGRAPH"
	.align	4
	.sectionentsize	8
	.align		4
        /*0000*/ 	.word	0x00000000
	.align		4
        /*0004*/ 	.word	0xffffffff
	.align		4
        /*0008*/ 	.word	0x00000000
	.align		4
        /*000c*/ 	.word	0xfffffffe
	.align		4
        /*0010*/ 	.word	0x00000000
	.align		4
        /*0014*/ 	.word	0xfffffffd
	.align		4
        /*0018*/ 	.word	0x00000000
	.align		4
        /*001c*/ 	.word	0xfffffffc


//--------------------- .nv.constant4             --------------------------
	.section	.nv.constant4,"a",@progbits
	.align	8
	.align		8
.nv.constant4:
        /*0000*/ 	.dword	_$_str
	.align		8
        /*0008*/ 	.dword	_$_str_$_2


//--------------------- .text.triton_poi_fused__native_batch_norm_legit_no_training_convolution_relu_8 --------------------------
	.section	.text.triton_poi_fused__native_batch_norm_legit_no_training_convolution_relu_8,"ax",@progbits
	.align	128
        .global         triton_poi_fused__native_batch_norm_legit_no_training_convolution_relu_8
        .type           triton_poi_fused__native_batch_norm_legit_no_training_convolution_relu_8,@function
        .size           triton_poi_fused__native_batch_norm_legit_no_training_convolution_relu_8,(.L_x_1 - triton_poi_fused__native_batch_norm_legit_no_training_convolution_relu_8)
        .other          triton_poi_fused__native_batch_norm_legit_no_training_convolution_relu_8,@"STO_CUDA_ENTRY STV_DEFAULT"
triton_poi_fused__native_batch_norm_legit_no_training_convolution_relu_8:
.text.triton_poi_fused__native_batch_norm_legit_no_training_convolution_relu_8:
[----:B------:R-:W-:Y:S01]  /*0000*/  LDC R1, c[0x0][0x28] ;  /* 0x00000a00ff017b82 */ /* 0x000fe20000000800 */
[----:B------:R-:W1:Y:S07]  /*0010*/  S2R R0, SR_TID.X ;  /* 0x0000000000007919 */ /* 0x000e6e0000002100 */
[----:B------:R-:W2:Y:S01]  /*0020*/  LDC.64 R6, c[0x0][0x228] ;  /* 0x00008a00ff067b82 */ /* 0x000ea20000000a00 */
[----:B------:R-:W-:Y:S01]  /*0030*/  ULDC.64 UR4, c[0x0][0x208] ;  /* 0x0000820000047ab9 */ /* 0x000fe20000000a00 */
[----:B------:R-:W3:Y:S06]  /*0040*/  S2R R5, SR_CTAID.X ;  /* 0x0000000000057919 */ /* 0x000eec0000002500 */
[----:B------:R-:W4:Y:S08]  /*0050*/  LDC.64 R12, c[0x0][0x218] ;  /* 0x00008600ff0c7b82 */ /* 0x000f300000000a00 */
[----:B------:R-:W5:Y:S08]  /*0060*/  LDC.64 R14, c[0x0][0x220] ;  /* 0x00008800ff0e7b82 */ /* 0x000f700000000a00 */
[----:B------:R-:W5:Y:S01]  /*0070*/  LDC.64 R10, c[0x0][0x238] ;  /* 0x00008e00ff0a7b82 */ /* 0x000f620000000a00 */
[----:B-1----:R-:W-:-:S07]  /*0080*/  SHF.L.U32 R0, R0, 0x1, RZ ;  /* 0x0000000100007819 */ /* 0x002fce00000006ff */
[----:B------:R-:W1:Y:S01]  /*0090*/  LDC.64 R16, c[0x0][0x230] ;  /* 0x00008c00ff107b82 */ /* 0x000e620000000a00 */
[----:B---3--:R-:W-:Y:S02]  /*00a0*/  SHF.R.S32.HI R3, RZ, 0x16, R5 ;  /* 0x00000016ff037819 */ /* 0x008fe40000011405 */
[----:B------:R-:W-:Y:S02]  /*00b0*/  LOP3.LUT R0, R0, 0x1fe, RZ, 0xc0, !PT ;  /* 0x000001fe00007812 */ /* 0x000fe400078ec0ff */
[----:B------:R-:W-:Y:S02]  /*00c0*/  SGXT R3, R3, 0x1 ;  /* 0x000000010303781a */ /* 0x000fe40000000200 */
[----:B------:R-:W-:-:S04]  /*00d0*/  LEA R0, R5, R0, 0x9 ;  /* 0x0000000005007211 */ /* 0x000fc800078e48ff */
[----:B------:R-:W-:-:S04]  /*00e0*/  LEA.HI R3, R3, R0, RZ, 0x7 ;  /* 0x0000000003037211 */ /* 0x000fc800078f38ff */
[----:B------:R-:W-:-:S04]  /*00f0*/  LOP3.LUT R3, R3, 0xffffff80, RZ, 0xc0, !PT ;  /* 0xffffff8003037812 */ /* 0x000fc800078ec0ff */
[----:B------:R-:W-:Y:S02]  /*0100*/  IADD3 R8, R0, -R3, RZ ;  /* 0x8000000300087210 */ /* 0x000fe40007ffe0ff */
[----:B------:R-:W3:Y:S03]  /*0110*/  LDC.64 R2, c[0x0][0x210] ;  /* 0x00008400ff027b82 */ /* 0x000ee60000000a00 */
[----:B--2---:R-:W-:-:S06]  /*0120*/  IMAD.WIDE R6, R8, 0x4, R6 ;  /* 0x0000000408067825 */ /* 0x004fcc00078e0206 */
[----:B------:R-:W2:Y:S01]  /*0130*/  LDG.E.EL.64 R6, desc[UR4][R6.64] ;  /* 0x0000000406067981 */ /* 0x000ea2000c2e1b00 */
[----:B----4-:R-:W-:-:S04]  /*0140*/  IMAD.WIDE R12, R8, 0x4, R12 ;  /* 0x00000004080c7825 */ /* 0x010fc800078e020c */
[C---:B-----5:R-:W-:Y:S02]  /*0150*/  IMAD.WIDE R14, R8.reuse, 0x4, R14 ;  /* 0x00000004080e7825 */ /* 0x060fe400078e020e */
[----:B------:R-:W4:Y:S02]  /*0160*/  LDG.E.EL.64 R12, desc[UR4][R12.64] ;  /* 0x000000040c0c7981 */ /* 0x000f24000c2e1b00 */
[----:B0-----:R-:W-:Y:S02]  /*0170*/  IMAD.WIDE R10, R8, 0x4, R10 ;  /* 0x00000004080a7825 */ /* 0x001fe400078e020a */
[----:B------:R-:W5:Y:S02]  /*0180*/  LDG.E.EL.64 R14, desc[UR4][R14.64] ;  /* 0x000000040e0e7981 */ /* 0x000f64000c2e1b00 */
[----:B---3--:R-:W-:Y:S02]  /*0190*/  IMAD.WIDE R2, R0, 0x4, R2 ;  /* 0x0000000400027825 */ /* 0x008fe400078e0202 */
[----:B------:R-:W3:Y:S04]  /*01a0*/  LDG.E.EL.64 R10, desc[UR4][R10.64] ;  /* 0x000000040a0a7981 */ /* 0x000ee8000c2e1b00 */
[----:B------:R-:W4:Y:S01]  /*01b0*/  LDG.E.64 R4, desc[UR4][R2.64] ;  /* 0x0000000402047981 */ /* 0x000f22000c1e1b00 */
[----:B-1----:R-:W-:-:S05]  /*01c0*/  IMAD.WIDE R16, R8, 0x4, R16 ;  /* 0x0000000408107825 */ /* 0x002fca00078e0210 */
[----:B------:R0:W3:Y:S02]  /*01d0*/  LDG.E.EL.64 R8, desc[UR4][R16.64] ;  /* 0x0000000410087981 */ /* 0x0000e4000c2e1b00 */
[----:B0-----:R-:W-:Y:S01]  /*01e0*/  HFMA2.MMA R16, -RZ, RZ, 1.625, 0 ;  /* 0x3e800000ff107435 */ /* 0x001fe200000001ff */
[----:B--2---:R-:W-:Y:S01]  /*01f0*/  FADD R6, R6, 9.9999997473787516356e-06 ;  /* 0x3727c5ac06067421 */ /* 0x004fe20000000000 */
[----:B------:R-:W-:-:S03]  /*0200*/  FADD R7, R7, 9.9999997473787516356e-06 ;  /* 0x3727c5ac07077421 */ /* 0x000fc60000000000 */
[----:B------:R-:W0:Y:S08]  /*0210*/  MUFU.SQRT R18, R6 ;  /* 0x0000000600127308 */ /* 0x000e300000002000 */
[----:B------:R1:W2:Y:S01]  /*0220*/  MUFU.SQRT R19, R7 ;  /* 0x0000000700137308 */ /* 0x0002a20000002000 */
[C---:B0-----:R-:W-:Y:S02]  /*0230*/  FSETP.GT.AND P0, PT, R18.reuse, 8.50705917302346158658e+37, PT ;  /* 0x7e8000001200780b */ /* 0x041fe40003f04000 */
[----:B------:R-:W-:Y:S01]  /*0240*/  FSETP.GEU.AND P2, PT, R18, 1.175494350822287508e-38, PT ;  /* 0x008000001200780b */ /* 0x000fe20003f4e000 */
[----:B-1----:R-:W0:Y:S01]  /*0250*/  LDC.64 R6, c[0x0][0x240] ;  /* 0x00009000ff067b82 */ /* 0x002e220000000a00 */
[----:B--2---:R-:W-:-:S02]  /*0260*/  FSETP.GT.AND P1, PT, R19, 8.50705917302346158658e+37, PT ;  /* 0x7e8000001300780b */ /* 0x004fc40003f24000 */
[----:B------:R-:W-:-:S07]  /*0270*/  FSETP.GEU.AND P3, PT, R19, 1.175494350822287508e-38, PT ;  /* 0x008000001300780b */ /* 0x000fce0003f6e000 */
[----:B------:R-:W-:-:S04]  /*0280*/  @P0 FMUL R18, R18, 0.25 ;  /* 0x3e80000012120820 */ /* 0x000fc80000400000 */
[----:B------:R-:W-:Y:S01]  /*0290*/  @!P2 FMUL R18, R18, 16777216 ;  /* 0x4b8000001212a820 */ /* 0x000fe20000400000 */
[----:B------:R-:W-:-:S04]  /*02a0*/  @P1 FMUL R19, R19, 0.25 ;  /* 0x3e80000013131820 */ /* 0x000fc80000400000 */
[----:B------:R-:W-:Y:S01]  /*02b0*/  @!P3 FMUL R19, R19, 16777216 ;  /* 0x4b8000001313b820 */ /* 0x000fe20000400000 */
[----:B------:R-:W1:Y:S01]  /*02c0*/  MUFU.RCP R18, R18 ;  /* 0x0000001200127308 */ /* 0x000e620000001000 */
[----:B------:R-:W-:-:S07]  /*02d0*/  FSEL R17, R16, 1, P0 ;  /* 0x3f80000010117808 */ /* 0x000fce0000000000 */
[----:B------:R-:W2:Y:S01]  /*02e0*/  MUFU.RCP R19, R19 ;  /* 0x0000001300137308 */ /* 0x000ea20000001000 */
[----:B------:R-:W-:Y:S01]  /*02f0*/  FSEL R16, R16, 1, P1 ;  /* 0x3f80000010107808 */ /* 0x000fe20000800000 */
[----:B------:R-:W-:Y:S01]  /*0300*/  @!P2 FMUL R17, R17, 16777216 ;  /* 0x4b8000001111a820 */ /* 0x000fe20000400000 */
[----:B----4-:R-:W-:Y:S01]  /*0310*/  FADD R4, R4, R12 ;  /* 0x0000000c04047221 */ /* 0x010fe20000000000 */
[----:B------:R-:W-:Y:S02]  /*0320*/  FADD R5, R5, R13 ;  /* 0x0000000d05057221 */ /* 0x000fe40000000000 */
[----:B------:R-:W-:Y:S01]  /*0330*/  @!P3 FMUL R16, R16, 16777216 ;  /* 0x4b8000001010b820 */ /* 0x000fe20000400000 */
[----:B-1----:R-:W-:Y:S01]  /*0340*/  FMUL R17, R18, R17 ;  /* 0x0000001112117220 */ /* 0x002fe20000400000 */
[----:B-----5:R-:W-:Y:S01]  /*0350*/  FADD R14, -R14, R4 ;  /* 0x000000040e0e7221 */ /* 0x020fe20000000100 */
[----:B------:R-:W-:Y:S01]  /*0360*/  FADD R15, -R15, R5 ;  /* 0x000000050f0f7221 */ /* 0x000fe20000000100 */
[----:B--2---:R-:W-:-:S02]  /*0370*/  FMUL R16, R19, R16 ;  /* 0x0000001013107220 */ /* 0x004fc40000400000 */
[----:B------:R-:W-:Y:S02]  /*0380*/  FMUL R17, R14, R17 ;  /* 0x000000110e117220 */ /* 0x000fe40000400000 */
[----:B------:R-:W-:Y:S02]  /*0390*/  FMUL R16, R15, R16 ;  /* 0x000000100f107220 */ /* 0x000fe40000400000 */
[----:B---3--:R-:W-:Y:S02]  /*03a0*/  FFMA R8, R8, R17, R10 ;  /* 0x0000001108087223 */ /* 0x008fe4000000000a */
[----:B------:R-:W-:-:S03]  /*03b0*/  FFMA R9, R9, R16, R11 ;  /* 0x0000001009097223 */ /* 0x000fc6000000000b */
[----:B------:R-:W-:Y:S02]  /*03c0*/  FSETP.GEU.AND P0, PT, R8, RZ, PT ;  /* 0x000000ff0800720b */ /* 0x000fe40003f0e000 */
[C---:B------:R-:W-:Y:S01]  /*03d0*/  FSETP.GEU.AND P1, PT, R9.reuse, RZ, PT ;  /* 0x000000ff0900720b */ /* 0x040fe20003f2e000 */
[----:B0-----:R-:W-:Y:S01]  /*03e0*/  IMAD.WIDE R6, R0, 0x4, R6 ;  /* 0x0000000400067825 */ /* 0x001fe200078e0206 */
[----:B------:R-:W-:Y:S02]  /*03f0*/  FSEL R8, R8, RZ, P0 ;  /* 0x000000ff08087208 */ /* 0x000fe40000000000 */
[----:B------:R-:W-:Y:S01]  /*0400*/  FSEL R9, R9, RZ, P1 ;  /* 0x000000ff09097208 */ /* 0x000fe20000800000 */
[----:B------:R-:W-:Y:S04]  /*0410*/  STG.E.64 desc[UR4][R2.64], R4 ;  /* 0x0000000402007986 */ /* 0x000fe8000c101b04 */
[----:B------:R-:W-:Y:S01]  /*0420*/  STG.E.64 desc[UR4][R6.64], R8 ;  /* 0x0000000806007986 */ /* 0x000fe2000c101b04 */
[----:B------:R-:W-:Y:S05]  /*0430*/  EXIT ;  /* 0x000000000000794d */ /* 0x000fea0003800000 */
.L_x_0:
[----:B------:R-:W-:-:S00]  /*0440*/  BRA `(.L_x_0) ;  /* 0xfffffffc00fc7947 */ /* 0x000fc0000383ffff */
[----:B------:R-:W-:-:S00]  /*0450*/  NOP ;  /* 0x0000000000007918 */ /* 0x000fc00000000000 */
        /* <DEDUP_REMOVED lines=10> */
.L_x_1:


//--------------------- .nv.global.init           --------------------------
	.section	.nv.global.init,"aw",@progbits
.nv.global.init:
	.type		_$_str,@object
	.size		_$_str,(_$_str_$_2 - _$_str)
_$_str:
        /*0000*/ 	.byte	0x5f, 0x5f, 0x43, 0x55, 0x44, 0x41, 0x5f, 0x46, 0x54, 0x5a, 0x00
	.type		_$_str_$_2,@object
	.size		_$_str_$_2,(.L_1 - _$_str_$_2)
_$_str_$_2:
        /*000b*/ 	.byte	0x5f, 0x5f, 0x43, 0x55, 0x44, 0x41, 0x5f, 0x50, 0x52, 0x45, 0x43, 0x5f, 0x53, 0x51, 0x52, 0x54
        /*001b*/ 	.byte	0x00
.L_1:


//--------------------- .nv.constant0.triton_poi_fused__native_batch_norm_legit_no_training_convolution_relu_8 --------------------------
	.section	.nv.constant0.triton_poi_fused__native_batch_norm_legit_no_training_convolution_relu_8,"a",@progbits
	.sectionflags	@""
	.align	4
.nv.constant0.triton_poi_fused__native_batch_norm_legit_no_training_convolution_relu_8:
	.zero		588
